//
// Generated by NVIDIA NVVM Compiler
//
// Compiler Build ID: CL-36424714
// Cuda compilation tools, release 13.0, V13.0.88
// Based on NVVM 20.0.0
//

.version 9.0
.target sm_100
.address_size 64

	// .globl	_Z12matrix_multiPfS_S_
// _ZZ15matrixMulKernelPfS_S_iE2sm has been demoted
// _ZZ15matrixMulKernelPfS_S_iE2sn has been demoted

.visible .entry _Z12matrix_multiPfS_S_(
	.param .u64 .ptr .align 1 _Z12matrix_multiPfS_S__param_0,
	.param .u64 .ptr .align 1 _Z12matrix_multiPfS_S__param_1,
	.param .u64 .ptr .align 1 _Z12matrix_multiPfS_S__param_2
)
{
	.reg .pred 	%p<5>;
	.reg .b32 	%r<18>;
	.reg .b32 	%f<52>;
	.reg .b64 	%rd<21>;

	ld.param.u64 	%rd5, [_Z12matrix_multiPfS_S__param_0];
	ld.param.u64 	%rd6, [_Z12matrix_multiPfS_S__param_1];
	ld.param.u64 	%rd7, [_Z12matrix_multiPfS_S__param_2];
	mov.u32 	%r10, %ctaid.x;
	mov.u32 	%r11, %ntid.x;
	mov.u32 	%r12, %tid.x;
	mad.lo.s32 	%r1, %r10, %r11, %r12;
	mov.u32 	%r2, %ctaid.y;
	mov.u32 	%r3, %ntid.y;
	mov.u32 	%r4, %tid.y;
	mad.lo.s32 	%r5, %r2, %r3, %r4;
	setp.gt.u32 	%p1, %r5, 63;
	setp.gt.s32 	%p2, %r1, 63;
	or.pred  	%p3, %p1, %p2;
	@%p3 bra 	$L__BB0_4;
	mul.wide.u32 	%rd8, %r3, %r2;
	cvt.u64.u32 	%rd9, %r4;
	add.s64 	%rd10, %rd8, %rd9;
	shl.b64 	%rd11, %rd10, 8;
	cvta.to.global.u64 	%rd12, %rd5;
	add.s64 	%rd13, %rd11, %rd12;
	add.s64 	%rd20, %rd13, 32;
	cvta.to.global.u64 	%rd14, %rd6;
	add.s64 	%rd2, %rd14, 2048;
	mov.b32 	%r17, 0;
	mov.f32 	%f51, 0f00000000;
	mov.u32 	%r16, %r1;
$L__BB0_2:
	mul.wide.s32 	%rd15, %r16, 4;
	add.s64 	%rd16, %rd2, %rd15;
	ld.global.f32 	%f4, [%rd20+-32];
	ld.global.f32 	%f5, [%rd16+-2048];
	fma.rn.f32 	%f6, %f4, %f5, %f51;
	ld.global.f32 	%f7, [%rd20+-28];
	ld.global.f32 	%f8, [%rd16+-1792];
	fma.rn.f32 	%f9, %f7, %f8, %f6;
	ld.global.f32 	%f10, [%rd20+-24];
	ld.global.f32 	%f11, [%rd16+-1536];
	fma.rn.f32 	%f12, %f10, %f11, %f9;
	ld.global.f32 	%f13, [%rd20+-20];
	ld.global.f32 	%f14, [%rd16+-1280];
	fma.rn.f32 	%f15, %f13, %f14, %f12;
	ld.global.f32 	%f16, [%rd20+-16];
	ld.global.f32 	%f17, [%rd16+-1024];
	fma.rn.f32 	%f18, %f16, %f17, %f15;
	ld.global.f32 	%f19, [%rd20+-12];
	ld.global.f32 	%f20, [%rd16+-768];
	fma.rn.f32 	%f21, %f19, %f20, %f18;
	ld.global.f32 	%f22, [%rd20+-8];
	ld.global.f32 	%f23, [%rd16+-512];
	fma.rn.f32 	%f24, %f22, %f23, %f21;
	ld.global.f32 	%f25, [%rd20+-4];
	ld.global.f32 	%f26, [%rd16+-256];
	fma.rn.f32 	%f27, %f25, %f26, %f24;
	ld.global.f32 	%f28, [%rd20];
	ld.global.f32 	%f29, [%rd16];
	fma.rn.f32 	%f30, %f28, %f29, %f27;
	ld.global.f32 	%f31, [%rd20+4];
	ld.global.f32 	%f32, [%rd16+256];
	fma.rn.f32 	%f33, %f31, %f32, %f30;
	ld.global.f32 	%f34, [%rd20+8];
	ld.global.f32 	%f35, [%rd16+512];
	fma.rn.f32 	%f36, %f34, %f35, %f33;
	ld.global.f32 	%f37, [%rd20+12];
	ld.global.f32 	%f38, [%rd16+768];
	fma.rn.f32 	%f39, %f37, %f38, %f36;
	ld.global.f32 	%f40, [%rd20+16];
	ld.global.f32 	%f41, [%rd16+1024];
	fma.rn.f32 	%f42, %f40, %f41, %f39;
	ld.global.f32 	%f43, [%rd20+20];
	ld.global.f32 	%f44, [%rd16+1280];
	fma.rn.f32 	%f45, %f43, %f44, %f42;
	ld.global.f32 	%f46, [%rd20+24];
	ld.global.f32 	%f47, [%rd16+1536];
	fma.rn.f32 	%f48, %f46, %f47, %f45;
	ld.global.f32 	%f49, [%rd20+28];
	ld.global.f32 	%f50, [%rd16+1792];
	fma.rn.f32 	%f51, %f49, %f50, %f48;
	add.s32 	%r17, %r17, 16;
	add.s64 	%rd20, %rd20, 64;
	add.s32 	%r16, %r16, 1024;
	setp.ne.s32 	%p4, %r17, 64;
	@%p4 bra 	$L__BB0_2;
	shl.b32 	%r14, %r1, 6;
	add.s32 	%r15, %r14, %r5;
	cvta.to.global.u64 	%rd17, %rd7;
	mul.wide.s32 	%rd18, %r15, 4;
	add.s64 	%rd19, %rd17, %rd18;
	st.global.f32 	[%rd19], %f51;
$L__BB0_4:
	ret;

}
	// .globl	_Z15matrixMulKernelPfS_S_i
.visible .entry _Z15matrixMulKernelPfS_S_i(
	.param .u64 .ptr .align 1 _Z15matrixMulKernelPfS_S_i_param_0,
	.param .u64 .ptr .align 1 _Z15matrixMulKernelPfS_S_i_param_1,
	.param .u64 .ptr .align 1 _Z15matrixMulKernelPfS_S_i_param_2,
	.param .u32 _Z15matrixMulKernelPfS_S_i_param_3
)
{
	.reg .pred 	%p<3>;
	.reg .b32 	%r<37>;
	.reg .b32 	%f<105>;
	.reg .b64 	%rd<13>;
	// demoted variable
	.shared .align 4 .b8 _ZZ15matrixMulKernelPfS_S_iE2sm[4096];
	// demoted variable
	.shared .align 4 .b8 _ZZ15matrixMulKernelPfS_S_iE2sn[4096];
	ld.param.u64 	%rd3, [_Z15matrixMulKernelPfS_S_i_param_0];
	ld.param.u64 	%rd4, [_Z15matrixMulKernelPfS_S_i_param_1];
	ld.param.u64 	%rd5, [_Z15matrixMulKernelPfS_S_i_param_2];
	ld.param.u32 	%r19, [_Z15matrixMulKernelPfS_S_i_param_3];
	mov.u32 	%r20, %ctaid.y;
	shl.b32 	%r21, %r20, 5;
	mov.u32 	%r1, %tid.y;
	add.s32 	%r2, %r21, %r1;
	mov.u32 	%r22, %ctaid.x;
	shl.b32 	%r3, %r22, 5;
	mov.u32 	%r4, %tid.x;
	setp.lt.s32 	%p1, %r19, 32;
	mov.f32 	%f104, 0f00000000;
	@%p1 bra 	$L__BB1_3;
	shl.b32 	%r23, %r1, 7;
	mov.u32 	%r24, _ZZ15matrixMulKernelPfS_S_iE2sm;
	add.s32 	%r5, %r24, %r23;
	shl.b32 	%r25, %r4, 2;
	add.s32 	%r6, %r5, %r25;
	mov.u32 	%r26, _ZZ15matrixMulKernelPfS_S_iE2sn;
	add.s32 	%r8, %r26, %r25;
	add.s32 	%r7, %r8, %r23;
	shr.s32 	%r27, %r19, 31;
	shr.u32 	%r28, %r27, 27;
	add.s32 	%r29, %r19, %r28;
	shr.s32 	%r30, %r29, 5;
	neg.s32 	%r36, %r30;
	mad.lo.s32 	%r35, %r19, %r2, %r4;
	mad.lo.s32 	%r31, %r1, %r19, %r4;
	add.s32 	%r34, %r31, %r3;
	shl.b32 	%r12, %r19, 5;
	cvta.to.global.u64 	%rd1, %rd3;
	cvta.to.global.u64 	%rd2, %rd4;
	mov.f32 	%f104, 0f00000000;
$L__BB1_2:
	mul.wide.u32 	%rd6, %r35, 4;
	add.s64 	%rd7, %rd1, %rd6;
	ld.global.f32 	%f6, [%rd7];
	st.shared.f32 	[%r6], %f6;
	mul.wide.u32 	%rd8, %r34, 4;
	add.s64 	%rd9, %rd2, %rd8;
	ld.global.f32 	%f7, [%rd9];
	st.shared.f32 	[%r7], %f7;
	bar.sync 	0;
	ld.shared.f32 	%f8, [%r5];
	ld.shared.f32 	%f9, [%r8];
	fma.rn.f32 	%f10, %f8, %f9, %f104;
	ld.shared.f32 	%f11, [%r5+4];
	ld.shared.f32 	%f12, [%r8+128];
	fma.rn.f32 	%f13, %f11, %f12, %f10;
	ld.shared.f32 	%f14, [%r5+8];
	ld.shared.f32 	%f15, [%r8+256];
	fma.rn.f32 	%f16, %f14, %f15, %f13;
	ld.shared.f32 	%f17, [%r5+12];
	ld.shared.f32 	%f18, [%r8+384];
	fma.rn.f32 	%f19, %f17, %f18, %f16;
	ld.shared.f32 	%f20, [%r5+16];
	ld.shared.f32 	%f21, [%r8+512];
	fma.rn.f32 	%f22, %f20, %f21, %f19;
	ld.shared.f32 	%f23, [%r5+20];
	ld.shared.f32 	%f24, [%r8+640];
	fma.rn.f32 	%f25, %f23, %f24, %f22;
	ld.shared.f32 	%f26, [%r5+24];
	ld.shared.f32 	%f27, [%r8+768];
	fma.rn.f32 	%f28, %f26, %f27, %f25;
	ld.shared.f32 	%f29, [%r5+28];
	ld.shared.f32 	%f30, [%r8+896];
	fma.rn.f32 	%f31, %f29, %f30, %f28;
	ld.shared.f32 	%f32, [%r5+32];
	ld.shared.f32 	%f33, [%r8+1024];
	fma.rn.f32 	%f34, %f32, %f33, %f31;
	ld.shared.f32 	%f35, [%r5+36];
	ld.shared.f32 	%f36, [%r8+1152];
	fma.rn.f32 	%f37, %f35, %f36, %f34;
	ld.shared.f32 	%f38, [%r5+40];
	ld.shared.f32 	%f39, [%r8+1280];
	fma.rn.f32 	%f40, %f38, %f39, %f37;
	ld.shared.f32 	%f41, [%r5+44];
	ld.shared.f32 	%f42, [%r8+1408];
	fma.rn.f32 	%f43, %f41, %f42, %f40;
	ld.shared.f32 	%f44, [%r5+48];
	ld.shared.f32 	%f45, [%r8+1536];
	fma.rn.f32 	%f46, %f44, %f45, %f43;
	ld.shared.f32 	%f47, [%r5+52];
	ld.shared.f32 	%f48, [%r8+1664];
	fma.rn.f32 	%f49, %f47, %f48, %f46;
	ld.shared.f32 	%f50, [%r5+56];
	ld.shared.f32 	%f51, [%r8+1792];
	fma.rn.f32 	%f52, %f50, %f51, %f49;
	ld.shared.f32 	%f53, [%r5+60];
	ld.shared.f32 	%f54, [%r8+1920];
	fma.rn.f32 	%f55, %f53, %f54, %f52;
	ld.shared.f32 	%f56, [%r5+64];
	ld.shared.f32 	%f57, [%r8+2048];
	fma.rn.f32 	%f58, %f56, %f57, %f55;
	ld.shared.f32 	%f59, [%r5+68];
	ld.shared.f32 	%f60, [%r8+2176];
	fma.rn.f32 	%f61, %f59, %f60, %f58;
	ld.shared.f32 	%f62, [%r5+72];
	ld.shared.f32 	%f63, [%r8+2304];
	fma.rn.f32 	%f64, %f62, %f63, %f61;
	ld.shared.f32 	%f65, [%r5+76];
	ld.shared.f32 	%f66, [%r8+2432];
	fma.rn.f32 	%f67, %f65, %f66, %f64;
	ld.shared.f32 	%f68, [%r5+80];
	ld.shared.f32 	%f69, [%r8+2560];
	fma.rn.f32 	%f70, %f68, %f69, %f67;
	ld.shared.f32 	%f71, [%r5+84];
	ld.shared.f32 	%f72, [%r8+2688];
	fma.rn.f32 	%f73, %f71, %f72, %f70;
	ld.shared.f32 	%f74, [%r5+88];
	ld.shared.f32 	%f75, [%r8+2816];
	fma.rn.f32 	%f76, %f74, %f75, %f73;
	ld.shared.f32 	%f77, [%r5+92];
	ld.shared.f32 	%f78, [%r8+2944];
	fma.rn.f32 	%f79, %f77, %f78, %f76;
	ld.shared.f32 	%f80, [%r5+96];
	ld.shared.f32 	%f81, [%r8+3072];
	fma.rn.f32 	%f82, %f80, %f81, %f79;
	ld.shared.f32 	%f83, [%r5+100];
	ld.shared.f32 	%f84, [%r8+3200];
	fma.rn.f32 	%f85, %f83, %f84, %f82;
	ld.shared.f32 	%f86, [%r5+104];
	ld.shared.f32 	%f87, [%r8+3328];
	fma.rn.f32 	%f88, %f86, %f87, %f85;
	ld.shared.f32 	%f89, [%r5+108];
	ld.shared.f32 	%f90, [%r8+3456];
	fma.rn.f32 	%f91, %f89, %f90, %f88;
	ld.shared.f32 	%f92, [%r5+112];
	ld.shared.f32 	%f93, [%r8+3584];
	fma.rn.f32 	%f94, %f92, %f93, %f91;
	ld.shared.f32 	%f95, [%r5+116];
	ld.shared.f32 	%f96, [%r8+3712];
	fma.rn.f32 	%f97, %f95, %f96, %f94;
	ld.shared.f32 	%f98, [%r5+120];
	ld.shared.f32 	%f99, [%r8+3840];
	fma.rn.f32 	%f100, %f98, %f99, %f97;
	ld.shared.f32 	%f101, [%r5+124];
	ld.shared.f32 	%f102, [%r8+3968];
	fma.rn.f32 	%f104, %f101, %f102, %f100;
	bar.sync 	0;
	add.s32 	%r36, %r36, 1;
	setp.ne.s32 	%p2, %r36, 0;
	add.s32 	%r35, %r35, 32;
	add.s32 	%r34, %r34, %r12;
	@%p2 bra 	$L__BB1_2;
$L__BB1_3:
	cvta.to.global.u64 	%rd10, %rd5;
	add.s32 	%r32, %r3, %r4;
	mad.lo.s32 	%r33, %r19, %r2, %r32;
	mul.wide.s32 	%rd11, %r33, 4;
	add.s64 	%rd12, %rd10, %rd11;
	st.global.f32 	[%rd12], %f104;
	ret;

}


// ===== COMPILED SASS (sm_100) =====

	.target	sm_100

	.elftype	@"ET_EXEC"


//--------------------- .note.nv.tkinfo           --------------------------
	.section	.note.nv.tkinfo,"",@"SHT_NOTE"
	.sectionflags	@"SHF_NOTE_NV_TKINFO"
	.tkinfo
        /*0018*/ 	.word	0x00000002
        /*0030*/ 	.string	""
        /*0030*/ 	.string	"ptxas"
        /*0030*/ 	.string	"Cuda compilation tools, release 13.0, V13.0.88"
        /*0030*/ 	.string	"Build cuda_13.0.r13.0/compiler.36424714_0"
        /*0030*/ 	.string	"-arch sm_100 -m 64 "



//--------------------- .note.nv.cuinfo           --------------------------
	.section	.note.nv.cuinfo,"",@"SHT_NOTE"
	.sectionflags	@"SHF_NOTE_NV_CUINFO"
        /*0018*/ 	.short	0x0002
        /*001a*/ 	.short	0x0064
        /*001c*/ 	.short	0x0082
	.zero		2


//--------------------- .nv.info                  --------------------------
	.section	.nv.info,"",@"SHT_CUDA_INFO"
	.align	4


	//----- nvinfo : EIATTR_REGCOUNT
	.align		4
        /*0000*/ 	.byte	0x04, 0x2f
        /*0002*/ 	.short	(.L_1 - .L_0)
	.align		4
.L_0:
        /*0004*/ 	.word	index@(_Z12matrix_multiPfS_S_)
        /*0008*/ 	.word	0x00000020


	//----- nvinfo : EIATTR_FRAME_SIZE
	.align		4
.L_1:
        /*000c*/ 	.byte	0x04, 0x11
        /*000e*/ 	.short	(.L_3 - .L_2)
	.align		4
.L_2:
        /*0010*/ 	.word	index@(_Z12matrix_multiPfS_S_)
        /*0014*/ 	.word	0x00000000


	//----- nvinfo : EIATTR_REGCOUNT
	.align		4
.L_3:
        /*0018*/ 	.byte	0x04, 0x2f
        /*001a*/ 	.short	(.L_5 - .L_4)
	.align		4
.L_4:
        /*001c*/ 	.word	index@(_Z15matrixMulKernelPfS_S_i)
        /*0020*/ 	.word	0x00000020


	//----- nvinfo : EIATTR_FRAME_SIZE
	.align		4
.L_5:
        /*0024*/ 	.byte	0x04, 0x11
        /*0026*/ 	.short	(.L_7 - .L_6)
	.align		4
.L_6:
        /*0028*/ 	.word	index@(_Z15matrixMulKernelPfS_S_i)
        /*002c*/ 	.word	0x00000000


	//----- nvinfo : EIATTR_MIN_STACK_SIZE
	.align		4
.L_7:
        /*0030*/ 	.byte	0x04, 0x12
        /*0032*/ 	.short	(.L_9 - .L_8)
	.align		4
.L_8:
        /*0034*/ 	.word	index@(_Z15matrixMulKernelPfS_S_i)
        /*0038*/ 	.word	0x00000000


	//----- nvinfo : EIATTR_MIN_STACK_SIZE
	.align		4
.L_9:
        /*003c*/ 	.byte	0x04, 0x12
        /*003e*/ 	.short	(.L_11 - .L_10)
	.align		4
.L_10:
        /*0040*/ 	.word	index@(_Z12matrix_multiPfS_S_)
        /*0044*/ 	.word	0x00000000
.L_11:


//--------------------- .nv.compat                --------------------------
	.section	.nv.compat,"",@"SHT_CUDA_COMPAT_INFO"
	.align	4
        /*0000*/ 	.byte	0x02, 0x09, 0x00, 0x00, 0x02, 0x02, 0x01, 0x00, 0x02, 0x05, 0x05, 0x00, 0x03, 0x07, 0x01, 0x01
        /*0010*/ 	.byte	0x02, 0x03, 0x00, 0x00, 0x02, 0x06, 0x01, 0x00, 0x04, 0x0b, 0x08, 0x00, 0x09, 0x00, 0x00, 0x00
        /*0020*/ 	.byte	0x00, 0x00, 0x00, 0x00


//--------------------- .nv.info._Z15matrixMulKernelPfS_S_i --------------------------
	.section	.nv.info._Z15matrixMulKernelPfS_S_i,"",@"SHT_CUDA_INFO"
	.sectionflags	@""
	.align	4


	//----- nvinfo : EIATTR_CUDA_API_VERSION
	.align		4
        /*0000*/ 	.byte	0x04, 0x37
        /*0002*/ 	.short	(.L_13 - .L_12)
.L_12:
        /*0004*/ 	.word	0x00000082


	//----- nvinfo : EIATTR_KPARAM_INFO
	.align		4
.L_13:
        /*0008*/ 	.byte	0x04, 0x17
        /*000a*/ 	.short	(.L_15 - .L_14)
.L_14:
        /*000c*/ 	.word	0x00000000
        /*0010*/ 	.short	0x0003
        /*0012*/ 	.short	0x0018
        /*0014*/ 	.byte	0x00, 0xf0, 0x11, 0x00


	//----- nvinfo : EIATTR_KPARAM_INFO
	.align		4
.L_15:
        /*0018*/ 	.byte	0x04, 0x17
        /*001a*/ 	.short	(.L_17 - .L_16)
.L_16:
        /*001c*/ 	.word	0x00000000
        /*0020*/ 	.short	0x0002
        /*0022*/ 	.short	0x0010
        /*0024*/ 	.byte	0x00, 0xf5, 0x21, 0x00


	//----- nvinfo : EIATTR_KPARAM_INFO
	.align		4
.L_17:
        /*0028*/ 	.byte	0x04, 0x17
        /*002a*/ 	.short	(.L_19 - .L_18)
.L_18:
        /*002c*/ 	.word	0x00000000
        /*0030*/ 	.short	0x0001
        /*0032*/ 	.short	0x0008
        /*0034*/ 	.byte	0x00, 0xf5, 0x21, 0x00


	//----- nvinfo : EIATTR_KPARAM_INFO
	.align		4
.L_19:
        /*0038*/ 	.byte	0x04, 0x17
        /*003a*/ 	.short	(.L_21 - .L_20)
.L_20:
        /*003c*/ 	.word	0x00000000
        /*0040*/ 	.short	0x0000
        /*0042*/ 	.short	0x0000
        /*0044*/ 	.byte	0x00, 0xf5, 0x21, 0x00


	//----- nvinfo : EIATTR_SPARSE_MMA_MASK
	.align		4
.L_21:
        /*0048*/ 	.byte	0x03, 0x50
        /*004a*/ 	.short	0x0000


	//----- nvinfo : EIATTR_MAXREG_COUNT
	.align		4
        /*004c*/ 	.byte	0x03, 0x1b
        /*004e*/ 	.short	0x00ff


	//----- nvinfo : EIATTR_NUM_BARRIERS
	.align		4
        /*0050*/ 	.byte	0x02, 0x4c
        /*0052*/ 	.byte	0x01
	.zero		1


	//----- nvinfo : EIATTR_MERCURY_ISA_VERSION
	.align		4
        /*0054*/ 	.byte	0x03, 0x5f
        /*0056*/ 	.short	0x0101


	//----- nvinfo : EIATTR_VRC_CTA_INIT_COUNT
	.align		4
        /*0058*/ 	.byte	0x02, 0x4a
	.zero		1
	.zero		1


	//----- nvinfo : EIATTR_EXIT_INSTR_OFFSETS
	.align		4
        /*005c*/ 	.byte	0x04, 0x1c
        /*005e*/ 	.short	(.L_23 - .L_22)


	//   ....[0]....
.L_22:
        /*0060*/ 	.word	0x00000780


	//----- nvinfo : EIATTR_CBANK_PARAM_SIZE
	.align		4
.L_23:
        /*0064*/ 	.byte	0x03, 0x19
        /*0066*/ 	.short	0x001c


	//----- nvinfo : EIATTR_PARAM_CBANK
	.align		4
        /*0068*/ 	.byte	0x04, 0x0a
        /*006a*/ 	.short	(.L_25 - .L_24)
	.align		4
.L_24:
        /*006c*/ 	.word	index@(.nv.constant0._Z15matrixMulKernelPfS_S_i)
        /*0070*/ 	.short	0x0380
        /*0072*/ 	.short	0x001c


	//----- nvinfo : EIATTR_SW_WAR
	.align		4
.L_25:
        /*0074*/ 	.byte	0x04, 0x36
        /*0076*/ 	.short	(.L_27 - .L_26)
.L_26:
        /*0078*/ 	.word	0x00000008
.L_27:


//--------------------- .nv.info._Z12matrix_multiPfS_S_ --------------------------
	.section	.nv.info._Z12matrix_multiPfS_S_,"",@"SHT_CUDA_INFO"
	.sectionflags	@""
	.align	4


	//----- nvinfo : EIATTR_CUDA_API_VERSION
	.align		4
        /*0000*/ 	.byte	0x04, 0x37
        /*0002*/ 	.short	(.L_29 - .L_28)
.L_28:
        /*0004*/ 	.word	0x00000082


	//----- nvinfo : EIATTR_KPARAM_INFO
	.align		4
.L_29:
        /*0008*/ 	.byte	0x04, 0x17
        /*000a*/ 	.short	(.L_31 - .L_30)
.L_30:
        /*000c*/ 	.word	0x00000000
        /*0010*/ 	.short	0x0002
        /*0012*/ 	.short	0x0010
        /*0014*/ 	.byte	0x00, 0xf5, 0x21, 0x00


	//----- nvinfo : EIATTR_KPARAM_INFO
	.align		4
.L_31:
        /*0018*/ 	.byte	0x04, 0x17
        /*001a*/ 	.short	(.L_33 - .L_32)
.L_32:
        /*001c*/ 	.word	0x00000000
        /*0020*/ 	.short	0x0001
        /*0022*/ 	.short	0x0008
        /*0024*/ 	.byte	0x00, 0xf5, 0x21, 0x00


	//----- nvinfo : EIATTR_KPARAM_INFO
	.align		4
.L_33:
        /*0028*/ 	.byte	0x04, 0x17
        /*002a*/ 	.short	(.L_35 - .L_34)
.L_34:
        /*002c*/ 	.word	0x00000000
        /*0030*/ 	.short	0x0000
        /*0032*/ 	.short	0x0000
        /*0034*/ 	.byte	0x00, 0xf5, 0x21, 0x00


	//----- nvinfo : EIATTR_SPARSE_MMA_MASK
	.align		4
.L_35:
        /*0038*/ 	.byte	0x03, 0x50
        /*003a*/ 	.short	0x0000


	//----- nvinfo : EIATTR_MAXREG_COUNT
	.align		4
        /*003c*/ 	.byte	0x03, 0x1b
        /*003e*/ 	.short	0x00ff


	//----- nvinfo : EIATTR_MERCURY_ISA_VERSION
	.align		4
        /*0040*/ 	.byte	0x03, 0x5f
        /*0042*/ 	.short	0x0101


	//----- nvinfo : EIATTR_VRC_CTA_INIT_COUNT
	.align		4
        /*0044*/ 	.byte	0x02, 0x4a
	.zero		1
	.zero		1


	//----- nvinfo : EIATTR_EXIT_INSTR_OFFSETS
	.align		4
        /*0048*/ 	.byte	0x04, 0x1c
        /*004a*/ 	.short	(.L_37 - .L_36)


	//   ....[0]....
.L_36:
        /*004c*/ 	.word	0x000000b0


	//   ....[1]....
        /*0050*/ 	.word	0x00000e10


	//----- nvinfo : EIATTR_CBANK_PARAM_SIZE
	.align		4
.L_37:
        /*0054*/ 	.byte	0x03, 0x19
        /*0056*/ 	.short	0x0018


	//----- nvinfo : EIATTR_PARAM_CBANK
	.align		4
        /*0058*/ 	.byte	0x04, 0x0a
        /*005a*/ 	.short	(.L_39 - .L_38)
	.align		4
.L_38:
        /*005c*/ 	.word	index@(.nv.constant0._Z12matrix_multiPfS_S_)
        /*0060*/ 	.short	0x0380
        /*0062*/ 	.short	0x0018


	//----- nvinfo : EIATTR_SW_WAR
	.align		4
.L_39:
        /*0064*/ 	.byte	0x04, 0x36
        /*0066*/ 	.short	(.L_41 - .L_40)
.L_40:
        /*0068*/ 	.word	0x00000008
.L_41:


//--------------------- .nv.callgraph             --------------------------
	.section	.nv.callgraph,"",@"SHT_CUDA_CALLGRAPH"
	.align	4
	.sectionentsize	8
	.align		4
        /*0000*/ 	.word	0x00000000
	.align		4
        /*0004*/ 	.word	0xffffffff
	.align		4
        /*0008*/ 	.word	0x00000000
	.align		4
        /*000c*/ 	.word	0xfffffffe
	.align		4
        /*0010*/ 	.word	0x00000000
	.align		4
        /*0014*/ 	.word	0xfffffffd
	.align		4
        /*0018*/ 	.word	0x00000000
	.align		4
        /*001c*/ 	.word	0xfffffffc


//--------------------- .text._Z15matrixMulKernelPfS_S_i --------------------------
	.section	.text._Z15matrixMulKernelPfS_S_i,"ax",@progbits
	.align	128
        .global         _Z15matrixMulKernelPfS_S_i
        .type           _Z15matrixMulKernelPfS_S_i,@function
        .size           _Z15matrixMulKernelPfS_S_i,(.L_x_4 - _Z15matrixMulKernelPfS_S_i)
        .other          _Z15matrixMulKernelPfS_S_i,@"STO_CUDA_ENTRY STV_DEFAULT"
_Z15matrixMulKernelPfS_S_i:
.text._Z15matrixMulKernelPfS_S_i:
[----:B------:R-:W-:Y:S01]  /*0000*/  LDC R1, c[0x0][0x37c] ;  /* 0x0000df00ff017b82 */ /* 0x000fe20000000800 */
[----:B------:R-:W0:Y:S07]  /*0010*/  S2R R5, SR_CTAID.Y ;  /* 0x0000000000057919 */ /* 0x000e2e0000002600 */
[----:B------:R-:W1:Y:S01]  /*0020*/  LDC R0, c[0x0][0x398] ;  /* 0x0000e600ff007b82 */ /* 0x000e620000000800 */
[----:B------:R-:W2:Y:S01]  /*0030*/  LDCU.64 UR8, c[0x0][0x358] ;  /* 0x00006b00ff0877ac */ /* 0x000ea20008000a00 */
[----:B------:R-:W-:Y:S01]  /*0040*/  HFMA2 R11, -RZ, RZ, 0, 0 ;  /* 0x00000000ff0b7431 */ /* 0x000fe200000001ff */
[----:B------:R-:W0:Y:S01]  /*0050*/  S2R R9, SR_TID.Y ;  /* 0x0000000000097919 */ /* 0x000e220000002200 */
[----:B------:R-:W3:Y:S04]  /*0060*/  S2R R7, SR_CTAID.X ;  /* 0x0000000000077919 */ /* 0x000ee80000002500 */
[----:B------:R-:W4:Y:S01]  /*0070*/  LDC.64 R22, c[0x0][0x390] ;  /* 0x0000e400ff167b82 */ /* 0x000f220000000a00 */
[----:B------:R-:W3:Y:S01]  /*0080*/  S2R R8, SR_TID.X ;  /* 0x0000000000087919 */ /* 0x000ee20000002100 */
[----:B-1----:R-:W-:-:S02]  /*0090*/  ISETP.GE.AND P0, PT, R0, 0x20, PT ;  /* 0x000000200000780c */ /* 0x002fc40003f06270 */
[----:B0-----:R-:W-:Y:S02]  /*00a0*/  LEA R5, R5, R9, 0x5 ;  /* 0x0000000905057211 */ /* 0x001fe400078e28ff */
[----:B---3--:R-:W-:-:S05]  /*00b0*/  LEA R2, R7, R8, 0x5 ;  /* 0x0000000807027211 */ /* 0x008fca00078e28ff */
[----:B------:R-:W-:-:S04]  /*00c0*/  IMAD R3, R5, R0, R2 ;  /* 0x0000000005037224 */ /* 0x000fc800078e0202 */
[----:B----4-:R-:W-:Y:S01]  /*00d0*/  IMAD.WIDE R22, R3, 0x4, R22 ;  /* 0x0000000403167825 */ /* 0x010fe200078e0216 */
[----:B--2---:R-:W-:Y:S06]  /*00e0*/  @!P0 BRA `(.L_x_0) ;  /* 0x0000000400a08947 */ /* 0x004fec0003800000 */
[----:B------:R-:W0:Y:S01]  /*00f0*/  S2UR UR6, SR_CgaCtaId ;  /* 0x00000000000679c3 */ /* 0x000e220000008800 */
[----:B------:R-:W-:Y:S01]  /*0100*/  UMOV UR4, 0x400 ;  /* 0x0000040000047882 */ /* 0x000fe20000000000 */
[----:B------:R-:W-:Y:S01]  /*0110*/  SHF.R.S32.HI R3, RZ, 0x1f, R0 ;  /* 0x0000001fff037819 */ /* 0x000fe20000011400 */
[----:B------:R-:W-:Y:S01]  /*0120*/  UIADD3 UR5, UPT, UPT, UR4, 0x1000, URZ ;  /* 0x0000100004057890 */ /* 0x000fe2000fffe0ff */
[-CC-:B------:R-:W-:Y:S01]  /*0130*/  IMAD R2, R9, R0.reuse, R8.reuse ;  /* 0x0000000009027224 */ /* 0x180fe200078e0208 */
[----:B------:R-:W-:Y:S02]  /*0140*/  MOV R11, RZ ;  /* 0x000000ff000b7202 */ /* 0x000fe40000000f00 */
[----:B------:R-:W-:Y:S01]  /*0150*/  LEA.HI R4, R3, R0, RZ, 0x5 ;  /* 0x0000000003047211 */ /* 0x000fe200078f28ff */
[----:B------:R-:W1:Y:S01]  /*0160*/  LDC.64 R20, c[0x0][0x380] ;  /* 0x0000e000ff147b82 */ /* 0x000e620000000a00 */
[----:B------:R-:W-:Y:S01]  /*0170*/  LEA R3, R7, R2, 0x5 ;  /* 0x0000000207037211 */ /* 0x000fe200078e28ff */
[----:B------:R-:W-:Y:S01]  /*0180*/  IMAD R2, R5, R0, R8 ;  /* 0x0000000005027224 */ /* 0x000fe200078e0208 */
[----:B------:R-:W-:-:S04]  /*0190*/  SHF.R.S32.HI R4, RZ, 0x5, R4 ;  /* 0x00000005ff047819 */ /* 0x000fc80000011404 */
[----:B------:R-:W-:Y:S01]  /*01a0*/  IADD3 R4, PT, PT, -R4, RZ, RZ ;  /* 0x000000ff04047210 */ /* 0x000fe20007ffe1ff */
[----:B------:R-:W2:Y:S01]  /*01b0*/  LDC.64 R18, c[0x0][0x388] ;  /* 0x0000e200ff127b82 */ /* 0x000ea20000000a00 */
[----:B0-----:R-:W-:Y:S02]  /*01c0*/  ULEA UR4, UR6, UR4, 0x18 ;  /* 0x0000000406047291 */ /* 0x001fe4000f8ec0ff */
[----:B------:R-:W-:-:S04]  /*01d0*/  ULEA UR5, UR6, UR5, 0x18 ;  /* 0x0000000506057291 */ /* 0x000fc8000f8ec0ff */
[C---:B------:R-:W-:Y:S02]  /*01e0*/  LEA R16, R9.reuse, UR4, 0x7 ;  /* 0x0000000409107c11 */ /* 0x040fe4000f8e38ff */
[C---:B------:R-:W-:Y:S02]  /*01f0*/  LEA R6, R8.reuse, UR5, 0x2 ;  /* 0x0000000508067c11 */ /* 0x040fe4000f8e10ff */
[----:B------:R-:W-:Y:S02]  /*0200*/  LEA R7, R8, R16, 0x2 ;  /* 0x0000001008077211 */ /* 0x000fe400078e10ff */
[----:B------:R-:W-:-:S07]  /*0210*/  LEA R5, R9, R6, 0x7 ;  /* 0x0000000609057211 */ /* 0x000fce00078e38ff */
.L_x_1:
[----:B-1----:R-:W-:-:S04]  /*0220*/  IMAD.WIDE.U32 R24, R2, 0x4, R20 ;  /* 0x0000000402187825 */ /* 0x002fc800078e0014 */
[----:B--2---:R-:W-:Y:S02]  /*0230*/  IMAD.WIDE.U32 R8, R3, 0x4, R18 ;  /* 0x0000000403087825 */ /* 0x004fe400078e0012 */
[----:B------:R-:W2:Y:S04]  /*0240*/  LDG.E R24, desc[UR8][R24.64] ;  /* 0x0000000818187981 */ /* 0x000ea8000c1e1900 */
[----:B------:R-:W3:Y:S01]  /*0250*/  LDG.E R26, desc[UR8][R8.64] ;  /* 0x00000008081a7981 */ /* 0x000ee2000c1e1900 */
[----:B------:R-:W-:Y:S02]  /*0260*/  IADD3 R4, PT, PT, R4, 0x1, RZ ;  /* 0x0000000104047810 */ /* 0x000fe40007ffe0ff */
[----:B------:R-:W-:Y:S02]  /*0270*/  IADD3 R2, PT, PT, R2, 0x20, RZ ;  /* 0x0000002002027810 */ /* 0x000fe40007ffe0ff */
[----:B------:R-:W-:-:S02]  /*0280*/  ISETP.NE.AND P0, PT, R4, RZ, PT ;  /* 0x000000ff0400720c */ /* 0x000fc40003f05270 */
[----:B------:R-:W-:Y:S01]  /*0290*/  LEA R3, R0, R3, 0x5 ;  /* 0x0000000300037211 */ /* 0x000fe200078e28ff */
[----:B--2---:R-:W-:Y:S04]  /*02a0*/  STS [R7], R24 ;  /* 0x0000001807007388 */ /* 0x004fe80000000800 */
[----:B---3--:R-:W-:Y:S01]  /*02b0*/  STS [R5], R26 ;  /* 0x0000001a05007388 */ /* 0x008fe20000000800 */
[----:B------:R-:W-:Y:S06]  /*02c0*/  BAR.SYNC.DEFER_BLOCKING 0x0 ;  /* 0x0000000000007b1d */ /* 0x000fec0000010000 */
[----:B------:R-:W-:Y:S04]  /*02d0*/  LDS R10, [R6] ;  /* 0x00000000060a7984 */ /* 0x000fe80000000800 */
[----:B------:R-:W0:Y:S04]  /*02e0*/  LDS.128 R12, [R16] ;  /* 0x00000000100c7984 */ /* 0x000e280000000c00 */
[----:B------:R-:W1:Y:S04]  /*02f0*/  LDS R27, [R6+0x80] ;  /* 0x00008000061b7984 */ /* 0x000e680000000800 */
[----:B------:R-:W2:Y:S04]  /*0300*/  LDS R17, [R6+0x100] ;  /* 0x0001000006117984 */ /* 0x000ea80000000800 */
[----:B------:R-:W3:Y:S04]  /*0310*/  LDS R29, [R6+0x180] ;  /* 0x00018000061d7984 */ /* 0x000ee80000000800 */
[----:B------:R-:W-:Y:S01]  /*0320*/  LDS R25, [R6+0x380] ;  /* 0x0003800006197984 */ /* 0x000fe20000000800 */
[----:B0-----:R-:W-:-:S03]  /*0330*/  FFMA R10, R12, R10, R11 ;  /* 0x0000000a0c0a7223 */ /* 0x001fc6000000000b */
[----:B------:R-:W-:Y:S01]  /*0340*/  LDS R12, [R6+0x280] ;  /* 0x00028000060c7984 */ /* 0x000fe20000000800 */
[----:B-1----:R-:W-:-:S03]  /*0350*/  FFMA R28, R27, R13, R10 ;  /* 0x0000000d1b1c7223 */ /* 0x002fc6000000000a */
[----:B------:R-:W-:Y:S01]  /*0360*/  LDS R13, [R6+0x200] ;  /* 0x00020000060d7984 */ /* 0x000fe20000000800 */
[----:B--2---:R-:W-:-:S03]  /*0370*/  FFMA R14, R17, R14, R28 ;  /* 0x0000000e110e7223 */ /* 0x004fc6000000001c */
[----:B------:R-:W0:Y:S01]  /*0380*/  LDS.128 R8, [R16+0x10] ;  /* 0x0000100010087984 */ /* 0x000e220000000c00 */
[----:B---3--:R-:W-:-:S03]  /*0390*/  FFMA R15, R29, R15, R14 ;  /* 0x0000000f1d0f7223 */ /* 0x008fc6000000000e */
[----:B------:R-:W1:Y:S01]  /*03a0*/  LDS R17, [R6+0x300] ;  /* 0x0003000006117984 */ /* 0x000e620000000800 */
[----:B0-----:R-:W-:-:S03]  /*03b0*/  FFMA R13, R8, R13, R15 ;  /* 0x0000000d080d7223 */ /* 0x001fc6000000000f */
[----:B------:R-:W-:Y:S01]  /*03c0*/  LDS R8, [R6+0x480] ;  /* 0x0004800006087984 */ /* 0x000fe20000000800 */
[----:B------:R-:W-:-:S03]  /*03d0*/  FFMA R24, R12, R9, R13 ;  /* 0x000000090c187223 */ /* 0x000fc6000000000d */
[----:B------:R-:W-:Y:S01]  /*03e0*/  LDS R9, [R6+0x400] ;  /* 0x0004000006097984 */ /* 0x000fe20000000800 */
[----:B-1----:R-:W-:-:S03]  /*03f0*/  FFMA R10, R17, R10, R24 ;  /* 0x0000000a110a7223 */ /* 0x002fc60000000018 */
[----:B------:R-:W0:Y:S01]  /*0400*/  LDS.128 R12, [R16+0x20] ;  /* 0x00002000100c7984 */ /* 0x000e220000000c00 */
[----:B------:R-:W-:-:S03]  /*0410*/  FFMA R11, R25, R11, R10 ;  /* 0x0000000b190b7223 */ /* 0x000fc6000000000a */
[----:B------:R-:W1:Y:S04]  /*0420*/  LDS R17, [R6+0x500] ;  /* 0x0005000006117984 */ /* 0x000e680000000800 */
[----:B------:R-:W2:Y:S01]  /*0430*/  LDS R25, [R6+0x580] ;  /* 0x0005800006197984 */ /* 0x000ea20000000800 */
[----:B0-----:R-:W-:-:S03]  /*0440*/  FFMA R9, R12, R9, R11 ;  /* 0x000000090c097223 */ /* 0x001fc6000000000b */
[----:B------:R-:W-:Y:S01]  /*0450*/  LDS R12, [R6+0x680] ;  /* 0x00068000060c7984 */ /* 0x000fe20000000800 */
[----:B------:R-:W-:-:S03]  /*0460*/  FFMA R24, R8, R13, R9 ;  /* 0x0000000d08187223 */ /* 0x000fc60000000009 */
[----:B------:R-:W-:Y:S01]  /*0470*/  LDS R13, [R6+0x600] ;  /* 0x00060000060d7984 */ /* 0x000fe20000000800 */
[----:B-1----:R-:W-:-:S03]  /*0480*/  FFMA R14, R17, R14, R24 ;  /* 0x0000000e110e7223 */ /* 0x002fc60000000018 */
[----:B------:R-:W0:Y:S01]  /*0490*/  LDS.128 R8, [R16+0x30] ;  /* 0x0000300010087984 */ /* 0x000e220000000c00 */
[----:B--2---:R-:W-:-:S03]  /*04a0*/  FFMA R15, R25, R15, R14 ;  /* 0x0000000f190f7223 */ /* 0x004fc6000000000e */
        /* <DEDUP_REMOVED lines=19> */
[----:B------:R-:W-:Y:S04]  /*05e0*/  LDS R24, [R6+0xc80] ;  /* 0x000c800006187984 */ /* 0x000fe80000000800 */
[----:B------:R-:W-:Y:S01]  /*05f0*/  LDS R17, [R6+0xd00] ;  /* 0x000d000006117984 */ /* 0x000fe20000000800 */
[----:B0-----:R-:W-:-:S03]  /*0600*/  FFMA R13, R8, R13, R15 ;  /* 0x0000000d080d7223 */ /* 0x001fc6000000000f */
[----:B------:R-:W0:Y:S01]  /*0610*/  LDS R8, [R6+0xb80] ;  /* 0x000b800006087984 */ /* 0x000e220000000800 */
[----:B------:R-:W-:-:S03]  /*0620*/  FFMA R26, R12, R9, R13 ;  /* 0x000000090c1a7223 */ /* 0x000fc6000000000d */
[----:B------:R-:W-:Y:S01]  /*0630*/  LDS R9, [R6+0xc00] ;  /* 0x000c000006097984 */ /* 0x000fe20000000800 */
[----:B-1----:R-:W-:-:S03]  /*0640*/  FFMA R25, R25, R10, R26 ;  /* 0x0000000a19197223 */ /* 0x002fc6000000001a */
[----:B------:R-:W1:Y:S01]  /*0650*/  LDS.128 R12, [R16+0x60] ;  /* 0x00006000100c7984 */ /* 0x000e620000000c00 */
[----:B0-----:R-:W-:-:S03]  /*0660*/  FFMA R11, R8, R11, R25 ;  /* 0x0000000b080b7223 */ /* 0x001fc60000000019 */
[----:B------:R-:W-:Y:S01]  /*0670*/  LDS R25, [R6+0xf80] ;  /* 0x000f800006197984 */ /* 0x000fe20000000800 */
[----:B-1----:R-:W-:-:S03]  /*0680*/  FFMA R9, R12, R9, R11 ;  /* 0x000000090c097223 */ /* 0x002fc6000000000b */
[----:B------:R-:W0:Y:S01]  /*0690*/  LDS R12, [R6+0xd80] ;  /* 0x000d8000060c7984 */ /* 0x000e220000000800 */
[----:B------:R-:W-:-:S03]  /*06a0*/  FFMA R26, R24, R13, R9 ;  /* 0x0000000d181a7223 */ /* 0x000fc60000000009 */
[----:B------:R-:W-:Y:S01]  /*06b0*/  LDS R13, [R6+0xe00] ;  /* 0x000e0000060d7984 */ /* 0x000fe20000000800 */
[----:B------:R-:W-:-:S03]  /*06c0*/  FFMA R17, R17, R14, R26 ;  /* 0x0000000e11117223 */ /* 0x000fc6000000001a */
[----:B------:R-:W1:Y:S04]  /*06d0*/  LDS.128 R8, [R16+0x70] ;  /* 0x0000700010087984 */ /* 0x000e680000000c00 */
[----:B------:R-:W2:Y:S04]  /*06e0*/  LDS R24, [R6+0xe80] ;  /* 0x000e800006187984 */ /* 0x000ea80000000800 */
[----:B------:R-:W3:Y:S01]  /*06f0*/  LDS R14, [R6+0xf00] ;  /* 0x000f0000060e7984 */ /* 0x000ee20000000800 */
[----:B0-----:R-:W-:-:S04]  /*0700*/  FFMA R15, R12, R15, R17 ;  /* 0x0000000f0c0f7223 */ /* 0x001fc80000000011 */
[----:B-1----:R-:W-:-:S04]  /*0710*/  FFMA R13, R8, R13, R15 ;  /* 0x0000000d080d7223 */ /* 0x002fc8000000000f */
[----:B--2---:R-:W-:-:S04]  /*0720*/  FFMA R9, R24, R9, R13 ;  /* 0x0000000918097223 */ /* 0x004fc8000000000d */
[----:B---3--:R-:W-:-:S04]  /*0730*/  FFMA R10, R14, R10, R9 ;  /* 0x0000000a0e0a7223 */ /* 0x008fc80000000009 */
[----:B------:R-:W-:Y:S01]  /*0740*/  FFMA R11, R25, R11, R10 ;  /* 0x0000000b190b7223 */ /* 0x000fe2000000000a */
[----:B------:R-:W-:Y:S06]  /*0750*/  BAR.SYNC.DEFER_BLOCKING 0x0 ;  /* 0x0000000000007b1d */ /* 0x000fec0000010000 */
[----:B------:R-:W-:Y:S05]  /*0760*/  @P0 BRA `(.L_x_1) ;  /* 0xfffffff800ac0947 */ /* 0x000fea000383ffff */
.L_x_0:
[----:B------:R-:W-:Y:S01]  /*0770*/  STG.E desc[UR8][R22.64], R11 ;  /* 0x0000000b16007986 */ /* 0x000fe2000c101908 */
[----:B------:R-:W-:Y:S05]  /*0780*/  EXIT ;  /* 0x000000000000794d */ /* 0x000fea0003800000 */
.L_x_2:
[----:B------:R-:W-:-:S00]  /*0790*/  BRA `(.L_x_2) ;  /* 0xfffffffc00fc7947 */ /* 0x000fc0000383ffff */
[----:B------:R-:W-:-:S00]  /*07a0*/  NOP ;  /* 0x0000000000007918 */ /* 0x000fc00000000000 */
        /* <DEDUP_REMOVED lines=13> */
.L_x_4:


//--------------------- .text._Z12matrix_multiPfS_S_ --------------------------
	.section	.text._Z12matrix_multiPfS_S_,"ax",@progbits
	.align	128
        .global         _Z12matrix_multiPfS_S_
        .type           _Z12matrix_multiPfS_S_,@function
        .size           _Z12matrix_multiPfS_S_,(.L_x_5 - _Z12matrix_multiPfS_S_)
        .other          _Z12matrix_multiPfS_S_,@"STO_CUDA_ENTRY STV_DEFAULT"
_Z12matrix_multiPfS_S_:
.text._Z12matrix_multiPfS_S_:
[----:B------:R-:W-:Y:S01]  /*0000*/  LDC R1, c[0x0][0x37c] ;  /* 0x0000df00ff017b82 */ /* 0x000fe20000000800 */
[----:B------:R-:W0:Y:S07]  /*0010*/  S2R R0, SR_TID.X ;  /* 0x0000000000007919 */ /* 0x000e2e0000002100 */
[----:B------:R-:W0:Y:S01]  /*0020*/  S2UR UR4, SR_CTAID.X ;  /* 0x00000000000479c3 */ /* 0x000e220000002500 */
[----:B------:R-:W1:Y:S07]  /*0030*/  S2R R2, SR_TID.Y ;  /* 0x0000000000027919 */ /* 0x000e6e0000002200 */
[----:B------:R-:W0:Y:S08]  /*0040*/  LDC R9, c[0x0][0x360] ;  /* 0x0000d800ff097b82 */ /* 0x000e300000000800 */
[----:B------:R-:W1:Y:S08]  /*0050*/  S2UR UR8, SR_CTAID.Y ;  /* 0x00000000000879c3 */ /* 0x000e700000002600 */
[----:B------:R-:W1:Y:S01]  /*0060*/  LDC R7, c[0x0][0x364] ;  /* 0x0000d900ff077b82 */ /* 0x000e620000000800 */
[----:B0-----:R-:W-:-:S05]  /*0070*/  IMAD R9, R9, UR4, R0 ;  /* 0x0000000409097c24 */ /* 0x001fca000f8e0200 */
[----:B------:R-:W-:Y:S01]  /*0080*/  ISETP.GT.AND P0, PT, R9, 0x3f, PT ;  /* 0x0000003f0900780c */ /* 0x000fe20003f04270 */
[----:B-1----:R-:W-:-:S05]  /*0090*/  IMAD R8, R7, UR8, R2 ;  /* 0x0000000807087c24 */ /* 0x002fca000f8e0202 */
[----:B------:R-:W-:-:S13]  /*00a0*/  ISETP.GT.U32.OR P0, PT, R8, 0x3f, P0 ;  /* 0x0000003f0800780c */ /* 0x000fda0000704470 */
[----:B------:R-:W-:Y:S05]  /*00b0*/  @P0 EXIT ;  /* 0x000000000000094d */ /* 0x000fea0003800000 */
[----:B------:R-:W0:Y:S01]  /*00c0*/  LDCU.128 UR12, c[0x0][0x380] ;  /* 0x00007000ff0c77ac */ /* 0x000e220008000c00 */
[----:B------:R-:W-:Y:S01]  /*00d0*/  HFMA2 R3, -RZ, RZ, 0, 0 ;  /* 0x00000000ff037431 */ /* 0x000fe200000001ff */
[----:B------:R-:W1:Y:S02]  /*00e0*/  LDCU.64 UR6, c[0x0][0x358] ;  /* 0x00006b00ff0677ac */ /* 0x000e640008000a00 */
[----:B------:R-:W-:Y:S01]  /*00f0*/  IMAD.WIDE.U32 R6, R7, UR8, R2 ;  /* 0x0000000807067c25 */ /* 0x000fe2000f8e0002 */
[----:B0-----:R-:W-:Y:S02]  /*0100*/  UIADD3 UR4, UP0, UPT, UR14, 0x800, URZ ;  /* 0x000008000e047890 */ /* 0x001fe4000ff1e0ff */
[C---:B------:R-:W-:Y:S02]  /*0110*/  LEA R2, P0, R6.reuse, UR12, 0x8 ;  /* 0x0000000c06027c11 */ /* 0x040fe4000f8040ff */
[----:B------:R-:W-:Y:S02]  /*0120*/  UIADD3.X UR5, UPT, UPT, URZ, UR15, URZ, UP0, !UPT ;  /* 0x0000000fff057290 */ /* 0x000fe400087fe4ff */
[----:B------:R-:W-:-:S02]  /*0130*/  LEA.HI.X R3, R6, UR13, R7, 0x8, P0 ;  /* 0x0000000d06037c11 */ /* 0x000fc400080f4407 */
[----:B------:R-:W-:Y:S02]  /*0140*/  MOV R4, UR4 ;  /* 0x0000000400047c02 */ /* 0x000fe40008000f00 */
[----:B------:R-:W-:Y:S01]  /*0150*/  MOV R5, UR5 ;  /* 0x0000000500057c02 */ /* 0x000fe20008000f00 */
[----:B-1----:R-:W2:Y:S02]  /*0160*/  LDG.E R0, desc[UR6][R2.64] ;  /* 0x0000000602007981 */ /* 0x002ea4000c1e1900 */
[----:B------:R-:W-:Y:S02]  /*0170*/  IMAD.WIDE R12, R9, 0x4, R4 ;  /* 0x00000004090c7825 */ /* 0x000fe400078e0204 */
[----:B------:R-:W3:Y:S04]  /*0180*/  LDG.E R19, desc[UR6][R2.64+0x4] ;  /* 0x0000040602137981 */ /* 0x000ee8000c1e1900 */
[----:B------:R-:W2:Y:S04]  /*0190*/  LDG.E R17, desc[UR6][R12.64+-0x800] ;  /* 0xfff800060c117981 */ /* 0x000ea8000c1e1900 */
[----:B------:R-:W3:Y:S04]  /*01a0*/  LDG.E R16, desc[UR6][R12.64+-0x700] ;  /* 0xfff900060c107981 */ /* 0x000ee8000c1e1900 */
[----:B------:R-:W4:Y:S04]  /*01b0*/  LDG.E R25, desc[UR6][R2.64+0x8] ;  /* 0x0000080602197981 */ /* 0x000f28000c1e1900 */
[----:B------:R-:W4:Y:S04]  /*01c0*/  LDG.E R18, desc[UR6][R12.64+-0x600] ;  /* 0xfffa00060c127981 */ /* 0x000f28000c1e1900 */
[----:B------:R-:W5:Y:S04]  /*01d0*/  LDG.E R22, desc[UR6][R2.64+0xc] ;  /* 0x00000c0602167981 */ /* 0x000f68000c1e1900 */
        /* <DEDUP_REMOVED lines=9> */
[----:B------:R-:W5:Y:S01]  /*0270*/  LDG.E R14, desc[UR6][R2.64+0x20] ;  /* 0x00002006020e7981 */ /* 0x000f62000c1e1900 */
[----:B--2---:R-:W-:-:S03]  /*0280*/  FFMA R0, R0, R17, RZ ;  /* 0x0000001100007223 */ /* 0x004fc600000000ff */
[----:B------:R-:W2:Y:S01]  /*0290*/  LDG.E R17, desc[UR6][R12.64] ;  /* 0x000000060c117981 */ /* 0x000ea2000c1e1900 */
[----:B---3--:R-:W-:-:S03]  /*02a0*/  FFMA R0, R19, R16, R0 ;  /* 0x0000001013007223 */ /* 0x008fc60000000000 */
[----:B------:R-:W3:Y:S04]  /*02b0*/  LDG.E R16, desc[UR6][R2.64+0x24] ;  /* 0x0000240602107981 */ /* 0x000ee8000c1e1900 */
[----:B------:R-:W3:Y:S01]  /*02c0*/  LDG.E R19, desc[UR6][R12.64+0x100] ;  /* 0x000100060c137981 */ /* 0x000ee2000c1e1900 */
[----:B----4-:R-:W-:-:S03]  /*02d0*/  FFMA R27, R25, R18, R0 ;  /* 0x00000012191b7223 */ /* 0x010fc60000000000 */
[----:B------:R-:W4:Y:S04]  /*02e0*/  LDG.E R18, desc[UR6][R2.64+0x28] ;  /* 0x0000280602127981 */ /* 0x000f28000c1e1900 */
[----:B------:R-:W4:Y:S01]  /*02f0*/  LDG.E R25, desc[UR6][R12.64+0x200] ;  /* 0x000200060c197981 */ /* 0x000f22000c1e1900 */
[----:B-----5:R-:W-:-:S03]  /*0300*/  FFMA R0, R22, R23, R27 ;  /* 0x0000001716007223 */ /* 0x020fc6000000001b */
[----:B------:R-:W5:Y:S04]  /*0310*/  LDG.E R22, desc[UR6][R2.64+0x2c] ;  /* 0x00002c0602167981 */ /* 0x000f68000c1e1900 */
[----:B------:R-:W5:Y:S01]  /*0320*/  LDG.E R23, desc[UR6][R12.64+0x300] ;  /* 0x000300060c177981 */ /* 0x000f62000c1e1900 */
[----:B------:R-:W-:-:S03]  /*0330*/  FFMA R27, R15, R24, R0 ;  /* 0x000000180f1b7223 */ /* 0x000fc60000000000 */
        /* <DEDUP_REMOVED lines=8> */
[----:B------:R-:W-:Y:S01]  /*03c0*/  FFMA R29, R6, R21, R27 ;  /* 0x00000015061d7223 */ /* 0x000fe2000000001b */
[----:B------:R-:W-:Y:S02]  /*03d0*/  IADD3 R21, PT, PT, R9, 0x400, RZ ;  /* 0x0000040009157810 */ /* 0x000fe40007ffe0ff */
[----:B------:R5:W5:Y:S03]  /*03e0*/  LDG.E R6, desc[UR6][R12.64+0x700] ;  /* 0x000700060c067981 */ /* 0x000b66000c1e1900 */
[----:B------:R-:W-:Y:S01]  /*03f0*/  IMAD.WIDE R20, R21, 0x4, R4 ;  /* 0x0000000415147825 */ /* 0x000fe200078e0204 */
[----:B------:R-:W5:Y:S03]  /*0400*/  LDG.E R27, desc[UR6][R2.64+0x3c] ;  /* 0x00003c06021b7981 */ /* 0x000f66000c1e1900 */
[----:B--2---:R-:W-:-:S02]  /*0410*/  FFMA R29, R14, R17, R29 ;  /* 0x000000110e1d7223 */ /* 0x004fc4000000001d */
[----:B------:R-:W2:Y:S04]  /*0420*/  LDG.E R14, desc[UR6][R2.64+0x40] ;  /* 0x00004006020e7981 */ /* 0x000ea8000c1e1900 */
        /* <DEDUP_REMOVED lines=21> */
[----:B------:R-:W5:Y:S04]  /*0580*/  LDG.E R6, desc[UR6][R2.64+0x5c] ;  /* 0x00005c0602067981 */ /* 0x000f68000c1e1900 */
[----:B------:R-:W5:Y:S01]  /*0590*/  LDG.E R24, desc[UR6][R20.64+0x300] ;  /* 0x0003000614187981 */ /* 0x000f62000c1e1900 */
[----:B--2---:R-:W-:-:S03]  /*05a0*/  FFMA R27, R14, R17, R27 ;  /* 0x000000110e1b7223 */ /* 0x004fc6000000001b */
        /* <DEDUP_REMOVED lines=12> */
[----:B------:R-:W5:Y:S01]  /*0670*/  LDG.E R25, desc[UR6][R20.64+0x400] ;  /* 0x0004000614197981 */ /* 0x000f62000c1e1900 */
[----:B------:R-:W-:-:S03]  /*0680*/  IADD3 R26, PT, PT, R9, 0x800, RZ ;  /* 0x00000800091a7810 */ /* 0x000fc60007ffe0ff */
        /* <DEDUP_REMOVED lines=8> */
[----:B------:R-:W-:Y:S02]  /*0710*/  IMAD.WIDE R6, R26, 0x4, R4 ;  /* 0x000000041a067825 */ /* 0x000fe400078e0204 */
        /* <DEDUP_REMOVED lines=10> */
[----:B------:R-:W4:Y:S01]  /*07c0*/  LDG.E R18, desc[UR6][R2.64+0x88] ;  /* 0x0000880602127981 */ /* 0x000f22000c1e1900 */
[----:B-----5:R-:W-:-:S03]  /*07d0*/  FFMA R27, R23, R24, R26 ;  /* 0x00000018171b7223 */ /* 0x020fc6000000001a */
        /* <DEDUP_REMOVED lines=25> */
[----:B------:R-:W-:Y:S01]  /*0970*/  FFMA R25, R25, R22, R24 ;  /* 0x0000001619197223 */ /* 0x000fe20000000018 */
[----:B------:R-:W-:Y:S02]  /*0980*/  IADD3 R27, PT, PT, R9, 0xc00, RZ ;  /* 0x00000c00091b7810 */ /* 0x000fe40007ffe0ff */
        /* <DEDUP_REMOVED lines=8> */
[----:B------:R-:W-:-:S03]  /*0a10*/  IMAD.WIDE R4, R27, 0x4, R4 ;  /* 0x000000041b047825 */ /* 0x000fc600078e0204 */
[----:B------:R-:W5:Y:S01]  /*0a20*/  LDG.E R25, desc[UR6][R2.64+0xb8] ;  /* 0x0000b80602197981 */ /* 0x000f62000c1e1900 */
[----:B------:R-:W-:-:S03]  /*0a30*/  FFMA R26, R12, R15, R29 ;  /* 0x0000000f0c1a7223 */ /* 0x000fc6000000001d */
[----:B------:R-:W5:Y:S04]  /*0a40*/  LDG.E R27, desc[UR6][R2.64+0xbc] ;  /* 0x0000bc06021b7981 */ /* 0x000f68000c1e1900 */
[----:B------:R-:W5:Y:S04]  /*0a50*/  LDG.E R15, desc[UR6][R2.64+0xc0] ;  /* 0x0000c006020f7981 */ /* 0x000f68000c1e1900 */
        /* <DEDUP_REMOVED lines=13> */
[----:B------:R-:W4:Y:S04]  /*0b30*/  LDG.E R21, desc[UR6][R2.64+0xd0] ;  /* 0x0000d00602157981 */ /* 0x000f28000c1e1900 */
[----:B------:R-:W5:Y:S01]  /*0b40*/  LDG.E R26, desc[UR6][R2.64+0xfc] ;  /* 0x0000fc06021a7981 */ /* 0x000f62000c1e1900 */
[----:B------:R-:W-:-:S03]  /*0b50*/  FFMA R23, R10, R13, R23 ;  /* 0x0000000d0a177223 */ /* 0x000fc60000000017 */
[----:B------:R-:W5:Y:S04]  /*0b60*/  LDG.E R13, desc[UR6][R2.64+0xd4] ;  /* 0x0000d406020d7981 */ /* 0x000f68000c1e1900 */
[----:B------:R-:W5:Y:S01]  /*0b70*/  LDG.E R10, desc[UR6][R4.64+-0x300] ;  /* 0xfffd0006040a7981 */ /* 0x000f62000c1e1900 */
[----:B------:R-:W-:-:S03]  /*0b80*/  FFMA R20, R0, R11, R23 ;  /* 0x0000000b00147223 */ /* 0x000fc60000000017 */
[----:B------:R-:W5:Y:S01]  /*0b90*/  LDG.E R0, desc[UR6][R2.64+0xd8] ;  /* 0x0000d80602007981 */ /* 0x000f62000c1e1900 */
[----:B------:R-:W-:-:S03]  /*0ba0*/  FFMA R22, R25, R22, R20 ;  /* 0x0000001619167223 */ /* 0x000fc60000000014 */
[----:B------:R-:W5:Y:S01]  /*0bb0*/  LDG.E R11, desc[UR6][R4.64+-0x200] ;  /* 0xfffe0006040b7981 */ /* 0x000f62000c1e1900 */
[----:B------:R-:W-:-:S03]  /*0bc0*/  FFMA R24, R27, R24, R22 ;  /* 0x000000181b187223 */ /* 0x000fc60000000016 */
[----:B------:R-:W5:Y:S04]  /*0bd0*/  LDG.E R20, desc[UR6][R2.64+0xdc] ;  /* 0x0000dc0602147981 */ /* 0x000f68000c1e1900 */
[----:B------:R-:W5:Y:S01]  /*0be0*/  LDG.E R23, desc[UR6][R4.64+-0x100] ;  /* 0xffff000604177981 */ /* 0x000f62000c1e1900 */
[----:B------:R-:W-:-:S03]  /*0bf0*/  FFMA R27, R15, R12, R24 ;  /* 0x0000000c0f1b7223 */ /* 0x000fc60000000018 */
        /* <DEDUP_REMOVED lines=8> */
[----:B------:R-:W3:Y:S01]  /*0c80*/  LDG.E R16, desc[UR6][R2.64+0xec] ;  /* 0x0000ec0602107981 */ /* 0x000ee2000c1e1900 */
[----:B------:R-:W-:-:S03]  /*0c90*/  FFMA R24, R7, R6, R24 ;  /* 0x0000000607187223 */ /* 0x000fc60000000018 */
[----:B------:R-:W3:Y:S04]  /*0ca0*/  LDG.E R19, desc[UR6][R4.64+0x300] ;  /* 0x0003000604137981 */ /* 0x000ee8000c1e1900 */
[----:B------:R-:W3:Y:S04]  /*0cb0*/  LDG.E R6, desc[UR6][R2.64+0xf0] ;  /* 0x0000f00602067981 */ /* 0x000ee8000c1e1900 */
[----:B------:R-:W3:Y:S01]  /*0cc0*/  LDG.E R7, desc[UR6][R4.64+0x400] ;  /* 0x0004000604077981 */ /* 0x000ee2000c1e1900 */
[----:B----4-:R-:W-:-:S03]  /*0cd0*/  FFMA R28, R21, R18, R24 ;  /* 0x00000012151c7223 */ /* 0x010fc60000000018 */
[----:B------:R-:W4:Y:S04]  /*0ce0*/  LDG.E R21, desc[UR6][R2.64+0xf4] ;  /* 0x0000f40602157981 */ /* 0x000f28000c1e1900 */
[----:B------:R-:W4:Y:S04]  /*0cf0*/  LDG.E R24, desc[UR6][R4.64+0x500] ;  /* 0x0005000604187981 */ /* 0x000f28000c1e1900 */
[----:B------:R-:W4:Y:S04]  /*0d00*/  LDG.E R18, desc[UR6][R2.64+0xf8] ;  /* 0x0000f80602127981 */ /* 0x000f28000c1e1900 */
[----:B------:R-:W4:Y:S01]  /*0d10*/  LDG.E R27, desc[UR6][R4.64+0x700] ;  /* 0x00070006041b7981 */ /* 0x000f22000c1e1900 */
[----:B-----5:R-:W-:-:S04]  /*0d20*/  FFMA R13, R13, R10, R28 ;  /* 0x0000000a0d0d7223 */ /* 0x020fc8000000001c */
[----:B------:R-:W-:-:S04]  /*0d30*/  FFMA R11, R0, R11, R13 ;  /* 0x0000000b000b7223 */ /* 0x000fc8000000000d */
[----:B------:R-:W-:-:S04]  /*0d40*/  FFMA R11, R20, R23, R11 ;  /* 0x00000017140b7223 */ /* 0x000fc8000000000b */
[----:B------:R-:W-:Y:S02]  /*0d50*/  FFMA R22, R22, R25, R11 ;  /* 0x0000001916167223 */ /* 0x000fe4000000000b */
[----:B------:R-:W0:Y:S02]  /*0d60*/  LDC.64 R10, c[0x0][0x390] ;  /* 0x0000e400ff0a7b82 */ /* 0x000e240000000a00 */
[----:B------:R-:W-:Y:S01]  /*0d70*/  FFMA R15, R15, R12, R22 ;  /* 0x0000000c0f0f7223 */ /* 0x000fe20000000016 */
[----:B------:R-:W-:-:S05]  /*0d80*/  LEA R9, R9, R8, 0x6 ;  /* 0x0000000809097211 */ /* 0x000fca00078e30ff */
[----:B0-----:R-:W-:-:S04]  /*0d90*/  IMAD.WIDE R10, R9, 0x4, R10 ;  /* 0x00000004090a7825 */ /* 0x001fc800078e020a */
[----:B--2---:R-:W-:-:S04]  /*0da0*/  FFMA R15, R14, R17, R15 ;  /* 0x000000110e0f7223 */ /* 0x004fc8000000000f */
[----:B---3--:R-:W-:-:S04]  /*0db0*/  FFMA R15, R16, R19, R15 ;  /* 0x00000013100f7223 */ /* 0x008fc8000000000f */
[----:B------:R-:W-:-:S04]  /*0dc0*/  FFMA R6, R6, R7, R15 ;  /* 0x0000000706067223 */ /* 0x000fc8000000000f */
[----:B----4-:R-:W-:-:S04]  /*0dd0*/  FFMA R21, R21, R24, R6 ;  /* 0x0000001815157223 */ /* 0x010fc80000000006 */
[----:B------:R-:W-:-:S04]  /*0de0*/  FFMA R21, R18, R29, R21 ;  /* 0x0000001d12157223 */ /* 0x000fc80000000015 */
[----:B------:R-:W-:-:S05]  /*0df0*/  FFMA R21, R26, R27, R21 ;  /* 0x0000001b1a157223 */ /* 0x000fca0000000015 */
[----:B------:R-:W-:Y:S01]  /*0e00*/  STG.E desc[UR6][R10.64], R21 ;  /* 0x000000150a007986 */ /* 0x000fe2000c101906 */
[----:B------:R-:W-:Y:S05]  /*0e10*/  EXIT ;  /* 0x000000000000794d */ /* 0x000fea0003800000 */
.L_x_3:
        /* <DEDUP_REMOVED lines=14> */
.L_x_5:


//--------------------- .nv.shared._Z15matrixMulKernelPfS_S_i --------------------------
	.section	.nv.shared._Z15matrixMulKernelPfS_S_i,"aw",@nobits
	.sectionflags	@""
	.align	4
.nv.shared._Z15matrixMulKernelPfS_S_i:
	.zero		9216


//--------------------- .nv.shared.reserved.0     --------------------------
	.section	.nv.shared.reserved.0,"aw",@nobits
	.weak		__nv_reservedSMEM_offset_0_alias
	.size		__nv_reservedSMEM_offset_0_alias, 0, 64
	.other		__nv_reservedSMEM_offset_0_alias,@"STO_CUDA_RESERVED_SHARED STV_DEFAULT"
__nv_reservedSMEM_offset_0_alias:
	.zero		0
	.zero		64


//--------------------- .nv.constant0._Z15matrixMulKernelPfS_S_i --------------------------
	.section	.nv.constant0._Z15matrixMulKernelPfS_S_i,"a",@progbits
	.sectionflags	@""
	.align	4
.nv.constant0._Z15matrixMulKernelPfS_S_i:
	.zero		924


//--------------------- .nv.constant0._Z12matrix_multiPfS_S_ --------------------------
	.section	.nv.constant0._Z12matrix_multiPfS_S_,"a",@progbits
	.sectionflags	@""
	.align	4
.nv.constant0._Z12matrix_multiPfS_S_:
	.zero		920


//--------------------- SYMBOLS --------------------------

	.type		.nv.reservedSmem.offset0,@object
	.size		.nv.reservedSmem.offset0,0x4
	.type		.nv.reservedSmem.cap,@object
	.size		.nv.reservedSmem.cap,0x4
